//
// Generated by NVIDIA NVVM Compiler
//
// Compiler Build ID: CL-36424714
// Cuda compilation tools, release 13.0, V13.0.88
// Based on NVVM 20.0.0
//

.version 9.0
.target sm_100
.address_size 64

	// .globl	_Z23assignToCentroidsKernelPdS_Pi

.visible .entry _Z23assignToCentroidsKernelPdS_Pi(
	.param .u64 .ptr .align 1 _Z23assignToCentroidsKernelPdS_Pi_param_0,
	.param .u64 .ptr .align 1 _Z23assignToCentroidsKernelPdS_Pi_param_1,
	.param .u64 .ptr .align 1 _Z23assignToCentroidsKernelPdS_Pi_param_2
)
{
	.reg .pred 	%p<5>;
	.reg .b32 	%r<20>;
	.reg .b64 	%rd<18>;
	.reg .b64 	%fd<41>;

	ld.param.u64 	%rd6, [_Z23assignToCentroidsKernelPdS_Pi_param_0];
	ld.param.u64 	%rd7, [_Z23assignToCentroidsKernelPdS_Pi_param_1];
	ld.param.u64 	%rd8, [_Z23assignToCentroidsKernelPdS_Pi_param_2];
	mov.u32 	%r11, %ctaid.x;
	mov.u32 	%r12, %ntid.x;
	mov.u32 	%r13, %tid.x;
	mad.lo.s32 	%r1, %r11, %r12, %r13;
	setp.gt.s32 	%p1, %r1, 99999;
	@%p1 bra 	$L__BB0_6;
	shl.b32 	%r2, %r1, 8;
	cvta.to.global.u64 	%rd9, %rd6;
	add.s64 	%rd1, %rd9, 32;
	cvta.to.global.u64 	%rd10, %rd7;
	add.s64 	%rd2, %rd10, 32;
	mov.f64 	%fd39, 0d7FEFFFFFFFFFFFFF;
	mov.b32 	%r16, 0;
	mov.u32 	%r17, %r16;
$L__BB0_2:
	mul.wide.u32 	%rd11, %r16, 2048;
	add.s64 	%rd17, %rd2, %rd11;
	mov.f64 	%fd40, 0d0000000000000000;
	mov.b32 	%r19, 0;
	mov.u32 	%r18, %r2;
$L__BB0_3:
	mul.wide.s32 	%rd12, %r18, 8;
	add.s64 	%rd13, %rd1, %rd12;
	ld.global.f64 	%fd7, [%rd13+-32];
	ld.global.f64 	%fd8, [%rd17+-32];
	sub.f64 	%fd9, %fd7, %fd8;
	fma.rn.f64 	%fd10, %fd9, %fd9, %fd40;
	ld.global.f64 	%fd11, [%rd13+-24];
	ld.global.f64 	%fd12, [%rd17+-24];
	sub.f64 	%fd13, %fd11, %fd12;
	fma.rn.f64 	%fd14, %fd13, %fd13, %fd10;
	ld.global.f64 	%fd15, [%rd13+-16];
	ld.global.f64 	%fd16, [%rd17+-16];
	sub.f64 	%fd17, %fd15, %fd16;
	fma.rn.f64 	%fd18, %fd17, %fd17, %fd14;
	ld.global.f64 	%fd19, [%rd13+-8];
	ld.global.f64 	%fd20, [%rd17+-8];
	sub.f64 	%fd21, %fd19, %fd20;
	fma.rn.f64 	%fd22, %fd21, %fd21, %fd18;
	ld.global.f64 	%fd23, [%rd13];
	ld.global.f64 	%fd24, [%rd17];
	sub.f64 	%fd25, %fd23, %fd24;
	fma.rn.f64 	%fd26, %fd25, %fd25, %fd22;
	ld.global.f64 	%fd27, [%rd13+8];
	ld.global.f64 	%fd28, [%rd17+8];
	sub.f64 	%fd29, %fd27, %fd28;
	fma.rn.f64 	%fd30, %fd29, %fd29, %fd26;
	ld.global.f64 	%fd31, [%rd13+16];
	ld.global.f64 	%fd32, [%rd17+16];
	sub.f64 	%fd33, %fd31, %fd32;
	fma.rn.f64 	%fd34, %fd33, %fd33, %fd30;
	ld.global.f64 	%fd35, [%rd13+24];
	ld.global.f64 	%fd36, [%rd17+24];
	sub.f64 	%fd37, %fd35, %fd36;
	fma.rn.f64 	%fd40, %fd37, %fd37, %fd34;
	add.s32 	%r19, %r19, 8;
	add.s32 	%r18, %r18, 8;
	add.s64 	%rd17, %rd17, 64;
	setp.ne.s32 	%p2, %r19, 256;
	@%p2 bra 	$L__BB0_3;
	sqrt.rn.f64 	%fd38, %fd40;
	setp.lt.f64 	%p3, %fd38, %fd39;
	selp.f64 	%fd39, %fd38, %fd39, %p3;
	selp.b32 	%r17, %r16, %r17, %p3;
	add.s32 	%r16, %r16, 1;
	setp.ne.s32 	%p4, %r16, 1024;
	@%p4 bra 	$L__BB0_2;
	cvta.to.global.u64 	%rd14, %rd8;
	mul.wide.s32 	%rd15, %r1, 4;
	add.s64 	%rd16, %rd14, %rd15;
	st.global.u32 	[%rd16], %r17;
$L__BB0_6:
	ret;

}


// ===== COMPILED SASS (sm_100) =====

	.target	sm_100

	.elftype	@"ET_EXEC"


//--------------------- .note.nv.tkinfo           --------------------------
	.section	.note.nv.tkinfo,"",@"SHT_NOTE"
	.sectionflags	@"SHF_NOTE_NV_TKINFO"
	.tkinfo
        /*0018*/ 	.word	0x00000002
        /*0030*/ 	.string	""
        /*0030*/ 	.string	"ptxas"
        /*0030*/ 	.string	"Cuda compilation tools, release 13.0, V13.0.88"
        /*0030*/ 	.string	"Build cuda_13.0.r13.0/compiler.36424714_0"
        /*0030*/ 	.string	"-arch sm_100 -m 64 "



//--------------------- .note.nv.cuinfo           --------------------------
	.section	.note.nv.cuinfo,"",@"SHT_NOTE"
	.sectionflags	@"SHF_NOTE_NV_CUINFO"
        /*0018*/ 	.short	0x0002
        /*001a*/ 	.short	0x0064
        /*001c*/ 	.short	0x0082
	.zero		2


//--------------------- .nv.info                  --------------------------
	.section	.nv.info,"",@"SHT_CUDA_INFO"
	.align	4


	//----- nvinfo : EIATTR_REGCOUNT
	.align		4
        /*0000*/ 	.byte	0x04, 0x2f
        /*0002*/ 	.short	(.L_1 - .L_0)
	.align		4
.L_0:
        /*0004*/ 	.word	index@(_Z23assignToCentroidsKernelPdS_Pi)
        /*0008*/ 	.word	0x00000020


	//----- nvinfo : EIATTR_FRAME_SIZE
	.align		4
.L_1:
        /*000c*/ 	.byte	0x04, 0x11
        /*000e*/ 	.short	(.L_3 - .L_2)
	.align		4
.L_2:
        /*0010*/ 	.word	index@($__internal_0_$__cuda_sm20_dsqrt_rn_f64_mediumpath_v1)
        /*0014*/ 	.word	0x00000000


	//----- nvinfo : EIATTR_FRAME_SIZE
	.align		4
.L_3:
        /*0018*/ 	.byte	0x04, 0x11
        /*001a*/ 	.short	(.L_5 - .L_4)
	.align		4
.L_4:
        /*001c*/ 	.word	index@(_Z23assignToCentroidsKernelPdS_Pi)
        /*0020*/ 	.word	0x00000000


	//----- nvinfo : EIATTR_MIN_STACK_SIZE
	.align		4
.L_5:
        /*0024*/ 	.byte	0x04, 0x12
        /*0026*/ 	.short	(.L_7 - .L_6)
	.align		4
.L_6:
        /*0028*/ 	.word	index@(_Z23assignToCentroidsKernelPdS_Pi)
        /*002c*/ 	.word	0x00000000
.L_7:


//--------------------- .nv.compat                --------------------------
	.section	.nv.compat,"",@"SHT_CUDA_COMPAT_INFO"
	.align	4
        /*0000*/ 	.byte	0x02, 0x09, 0x00, 0x00, 0x02, 0x02, 0x01, 0x00, 0x02, 0x05, 0x05, 0x00, 0x03, 0x07, 0x01, 0x01
        /*0010*/ 	.byte	0x02, 0x03, 0x00, 0x00, 0x02, 0x06, 0x01, 0x00, 0x04, 0x0b, 0x08, 0x00, 0x01, 0x00, 0x00, 0x00
        /*0020*/ 	.byte	0x00, 0x00, 0x00, 0x00


//--------------------- .nv.info._Z23assignToCentroidsKernelPdS_Pi --------------------------
	.section	.nv.info._Z23assignToCentroidsKernelPdS_Pi,"",@"SHT_CUDA_INFO"
	.sectionflags	@""
	.align	4


	//----- nvinfo : EIATTR_CUDA_API_VERSION
	.align		4
        /*0000*/ 	.byte	0x04, 0x37
        /*0002*/ 	.short	(.L_9 - .L_8)
.L_8:
        /*0004*/ 	.word	0x00000082


	//----- nvinfo : EIATTR_KPARAM_INFO
	.align		4
.L_9:
        /*0008*/ 	.byte	0x04, 0x17
        /*000a*/ 	.short	(.L_11 - .L_10)
.L_10:
        /*000c*/ 	.word	0x00000000
        /*0010*/ 	.short	0x0002
        /*0012*/ 	.short	0x0010
        /*0014*/ 	.byte	0x00, 0xf5, 0x21, 0x00


	//----- nvinfo : EIATTR_KPARAM_INFO
	.align		4
.L_11:
        /*0018*/ 	.byte	0x04, 0x17
        /*001a*/ 	.short	(.L_13 - .L_12)
.L_12:
        /*001c*/ 	.word	0x00000000
        /*0020*/ 	.short	0x0001
        /*0022*/ 	.short	0x0008
        /*0024*/ 	.byte	0x00, 0xf5, 0x21, 0x00


	//----- nvinfo : EIATTR_KPARAM_INFO
	.align		4
.L_13:
        /*0028*/ 	.byte	0x04, 0x17
        /*002a*/ 	.short	(.L_15 - .L_14)
.L_14:
        /*002c*/ 	.word	0x00000000
        /*0030*/ 	.short	0x0000
        /*0032*/ 	.short	0x0000
        /*0034*/ 	.byte	0x00, 0xf5, 0x21, 0x00


	//----- nvinfo : EIATTR_SPARSE_MMA_MASK
	.align		4
.L_15:
        /*0038*/ 	.byte	0x03, 0x50
        /*003a*/ 	.short	0x0000


	//----- nvinfo : EIATTR_MAXREG_COUNT
	.align		4
        /*003c*/ 	.byte	0x03, 0x1b
        /*003e*/ 	.short	0x00ff


	//----- nvinfo : EIATTR_MERCURY_ISA_VERSION
	.align		4
        /*0040*/ 	.byte	0x03, 0x5f
        /*0042*/ 	.short	0x0101


	//----- nvinfo : EIATTR_VRC_CTA_INIT_COUNT
	.align		4
        /*0044*/ 	.byte	0x02, 0x4a
	.zero		1
	.zero		1


	//----- nvinfo : EIATTR_EXIT_INSTR_OFFSETS
	.align		4
        /*0048*/ 	.byte	0x04, 0x1c
        /*004a*/ 	.short	(.L_17 - .L_16)


	//   ....[0]....
.L_16:
        /*004c*/ 	.word	0x00000060


	//   ....[1]....
        /*0050*/ 	.word	0x000012f0


	//----- nvinfo : EIATTR_CRS_STACK_SIZE
	.align		4
.L_17:
        /*0054*/ 	.byte	0x04, 0x1e
        /*0056*/ 	.short	(.L_19 - .L_18)
.L_18:
        /*0058*/ 	.word	0x00000000


	//----- nvinfo : EIATTR_CBANK_PARAM_SIZE
	.align		4
.L_19:
        /*005c*/ 	.byte	0x03, 0x19
        /*005e*/ 	.short	0x0018


	//----- nvinfo : EIATTR_PARAM_CBANK
	.align		4
        /*0060*/ 	.byte	0x04, 0x0a
        /*0062*/ 	.short	(.L_21 - .L_20)
	.align		4
.L_20:
        /*0064*/ 	.word	index@(.nv.constant0._Z23assignToCentroidsKernelPdS_Pi)
        /*0068*/ 	.short	0x0380
        /*006a*/ 	.short	0x0018


	//----- nvinfo : EIATTR_SW_WAR
	.align		4
.L_21:
        /*006c*/ 	.byte	0x04, 0x36
        /*006e*/ 	.short	(.L_23 - .L_22)
.L_22:
        /*0070*/ 	.word	0x00000008
.L_23:


//--------------------- .nv.callgraph             --------------------------
	.section	.nv.callgraph,"",@"SHT_CUDA_CALLGRAPH"
	.align	4
	.sectionentsize	8
	.align		4
        /*0000*/ 	.word	0x00000000
	.align		4
        /*0004*/ 	.word	0xffffffff
	.align		4
        /*0008*/ 	.word	0x00000000
	.align		4
        /*000c*/ 	.word	0xfffffffe
	.align		4
        /*0010*/ 	.word	0x00000000
	.align		4
        /*0014*/ 	.word	0xfffffffd
	.align		4
        /*0018*/ 	.word	0x00000000
	.align		4
        /*001c*/ 	.word	0xfffffffc


//--------------------- .text._Z23assignToCentroidsKernelPdS_Pi --------------------------
	.section	.text._Z23assignToCentroidsKernelPdS_Pi,"ax",@progbits
	.align	128
        .global         _Z23assignToCentroidsKernelPdS_Pi
        .type           _Z23assignToCentroidsKernelPdS_Pi,@function
        .size           _Z23assignToCentroidsKernelPdS_Pi,(.L_x_9 - _Z23assignToCentroidsKernelPdS_Pi)
        .other          _Z23assignToCentroidsKernelPdS_Pi,@"STO_CUDA_ENTRY STV_DEFAULT"
_Z23assignToCentroidsKernelPdS_Pi:
.text._Z23assignToCentroidsKernelPdS_Pi:
[----:B------:R-:W-:Y:S01]  /*0000*/  LDC R1, c[0x0][0x37c] ;  /* 0x0000df00ff017b82 */ /* 0x000fe20000000800 */
[----:B------:R-:W0:Y:S07]  /*0010*/  S2R R3, SR_TID.X ;  /* 0x0000000000037919 */ /* 0x000e2e0000002100 */
[----:B------:R-:W0:Y:S08]  /*0020*/  S2UR UR4, SR_CTAID.X ;  /* 0x00000000000479c3 */ /* 0x000e300000002500 */
[----:B------:R-:W0:Y:S02]  /*0030*/  LDC R0, c[0x0][0x360] ;  /* 0x0000d800ff007b82 */ /* 0x000e240000000800 */
[----:B0-----:R-:W-:-:S05]  /*0040*/  IMAD R0, R0, UR4, R3 ;  /* 0x0000000400007c24 */ /* 0x001fca000f8e0203 */
[----:B------:R-:W-:-:S13]  /*0050*/  ISETP.GT.AND P0, PT, R0, 0x1869f, PT ;  /* 0x0001869f0000780c */ /* 0x000fda0003f04270 */
[----:B------:R-:W-:Y:S05]  /*0060*/  @P0 EXIT ;  /* 0x000000000000094d */ /* 0x000fea0003800000 */
[----:B------:R-:W0:Y:S01]  /*0070*/  LDCU.128 UR8, c[0x0][0x380] ;  /* 0x00007000ff0877ac */ /* 0x000e220008000c00 */
[----:B------:R-:W-:Y:S02]  /*0080*/  HFMA2 R4, -RZ, RZ, 0, 0 ;  /* 0x00000000ff047431 */ /* 0x000fe400000001ff */
[----:B------:R-:W-:Y:S02]  /*0090*/  IMAD.SHL.U32 R2, R0, 0x100, RZ ;  /* 0x0000010000027824 */ /* 0x000fe400078e00ff */
[----:B------:R-:W-:Y:S01]  /*00a0*/  IMAD.MOV.U32 R3, RZ, RZ, RZ ;  /* 0x000000ffff037224 */ /* 0x000fe200078e00ff */
[----:B------:R-:W1:Y:S01]  /*00b0*/  LDCU.64 UR12, c[0x0][0x358] ;  /* 0x00006b00ff0c77ac */ /* 0x000e620008000a00 */
[----:B------:R-:W-:Y:S02]  /*00c0*/  IMAD.MOV.U32 R8, RZ, RZ, -0x1 ;  /* 0xffffffffff087424 */ /* 0x000fe400078e00ff */
[----:B------:R-:W-:Y:S01]  /*00d0*/  IMAD.MOV.U32 R9, RZ, RZ, 0x7fefffff ;  /* 0x7fefffffff097424 */ /* 0x000fe200078e00ff */
[----:B0-----:R-:W-:-:S02]  /*00e0*/  UIADD3 UR6, UP0, UPT, UR8, 0x20, URZ ;  /* 0x0000002008067890 */ /* 0x001fc4000ff1e0ff */
[----:B------:R-:W-:Y:S02]  /*00f0*/  UIADD3 UR4, UP1, UPT, UR10, 0x20, URZ ;  /* 0x000000200a047890 */ /* 0x000fe4000ff3e0ff */
[----:B------:R-:W-:Y:S02]  /*0100*/  UIADD3.X UR7, UPT, UPT, URZ, UR9, URZ, UP0, !UPT ;  /* 0x00000009ff077290 */ /* 0x000fe400087fe4ff */
[----:B------:R-:W-:Y:S01]  /*0110*/  MOV R6, UR6 ;  /* 0x0000000600067c02 */ /* 0x000fe20008000f00 */
[----:B------:R-:W-:-:S03]  /*0120*/  UIADD3.X UR5, UPT, UPT, URZ, UR11, URZ, UP1, !UPT ;  /* 0x0000000bff057290 */ /* 0x000fc60008ffe4ff */
[----:B-1----:R-:W-:-:S09]  /*0130*/  IMAD.U32 R7, RZ, RZ, UR7 ;  /* 0x00000007ff077e24 */ /* 0x002fd2000f8e00ff */
.L_x_3:
[----:B------:R-:W-:Y:S01]  /*0140*/  MOV R10, UR4 ;  /* 0x00000004000a7c02 */ /* 0x000fe20008000f00 */
[----:B------:R-:W-:Y:S02]  /*0150*/  IMAD.U32 R11, RZ, RZ, UR5 ;  /* 0x00000005ff0b7e24 */ /* 0x000fe4000f8e00ff */
[----:B------:R-:W-:-:S04]  /*0160*/  IMAD.WIDE R24, R2, 0x8, R6 ;  /* 0x0000000802187825 */ /* 0x000fc800078e0206 */
[----:B------:R-:W-:Y:S01]  /*0170*/  IMAD.WIDE.U32 R10, R3, 0x800, R10 ;  /* 0x00000800030a7825 */ /* 0x000fe200078e000a */
[----:B------:R-:W2:Y:S04]  /*0180*/  LDG.E.64 R26, desc[UR12][R24.64+-0x20] ;  /* 0xffffe00c181a7981 */ /* 0x000ea8000c1e1b00 */
[----:B------:R-:W2:Y:S04]  /*0190*/  LDG.E.64 R20, desc[UR12][R10.64+-0x20] ;  /* 0xffffe00c0a147981 */ /* 0x000ea8000c1e1b00 */
[----:B------:R-:W3:Y:S04]  /*01a0*/  LDG.E.64 R18, desc[UR12][R24.64+-0x18] ;  /* 0xffffe80c18127981 */ /* 0x000ee8000c1e1b00 */
[----:B------:R-:W3:Y:S04]  /*01b0*/  LDG.E.64 R16, desc[UR12][R10.64+-0x18] ;  /* 0xffffe80c0a107981 */ /* 0x000ee8000c1e1b00 */
[----:B------:R-:W4:Y:S04]  /*01c0*/  LDG.E.64 R12, desc[UR12][R24.64+-0x10] ;  /* 0xfffff00c180c7981 */ /* 0x000f28000c1e1b00 */
[----:B------:R-:W4:Y:S04]  /*01d0*/  LDG.E.64 R14, desc[UR12][R10.64+-0x10] ;  /* 0xfffff00c0a0e7981 */ /* 0x000f28000c1e1b00 */
[----:B------:R-:W5:Y:S01]  /*01e0*/  LDG.E.64 R22, desc[UR12][R24.64+-0x8] ;  /* 0xfffff80c18167981 */ /* 0x000f62000c1e1b00 */
[----:B--2---:R-:W-:-:S03]  /*01f0*/  DADD R26, R26, -R20 ;  /* 0x000000001a1a7229 */ /* 0x004fc60000000814 */
[----:B------:R-:W5:Y:S01]  /*0200*/  LDG.E.64 R20, desc[UR12][R10.64+-0x8] ;  /* 0xfffff80c0a147981 */ /* 0x000f62000c1e1b00 */
[----:B---3--:R-:W-:-:S04]  /*0210*/  DADD R16, R18, -R16 ;  /* 0x0000000012107229 */ /* 0x008fc80000000810 */
[----:B------:R-:W-:Y:S01]  /*0220*/  DFMA R26, R26, R26, RZ ;  /* 0x0000001a1a1a722b */ /* 0x000fe200000000ff */
[----:B------:R-:W2:Y:S01]  /*0230*/  LDG.E.64 R18, desc[UR12][R24.64] ;  /* 0x0000000c18127981 */ /* 0x000ea2000c1e1b00 */
[----:B----4-:R-:W-:-:S06]  /*0240*/  DADD R12, R12, -R14 ;  /* 0x000000000c0c7229 */ /* 0x010fcc000000080e */
[----:B------:R-:W-:Y:S01]  /*0250*/  DFMA R26, R16, R16, R26 ;  /* 0x00000010101a722b */ /* 0x000fe2000000001a */
[----:B------:R-:W3:Y:S04]  /*0260*/  LDG.E.64 R14, desc[UR12][R10.64+0x8] ;  /* 0x0000080c0a0e7981 */ /* 0x000ee8000c1e1b00 */
[----:B------:R-:W2:Y:S03]  /*0270*/  LDG.E.64 R16, desc[UR12][R10.64] ;  /* 0x0000000c0a107981 */ /* 0x000ea6000c1e1b00 */
[----:B------:R-:W-:Y:S01]  /*0280*/  DFMA R26, R12, R12, R26 ;  /* 0x0000000c0c1a722b */ /* 0x000fe2000000001a */
[----:B------:R-:W3:Y:S01]  /*0290*/  LDG.E.64 R12, desc[UR12][R24.64+0x8] ;  /* 0x0000080c180c7981 */ /* 0x000ee2000c1e1b00 */
[----:B-----5:R-:W-:-:S03]  /*02a0*/  DADD R20, R22, -R20 ;  /* 0x0000000016147229 */ /* 0x020fc60000000814 */
[----:B------:R-:W4:Y:S05]  /*02b0*/  LDG.E.64 R22, desc[UR12][R24.64+0x10] ;  /* 0x0000100c18167981 */ /* 0x000f2a000c1e1b00 */
[----:B------:R-:W-:Y:S02]  /*02c0*/  DFMA R26, R20, R20, R26 ;  /* 0x00000014141a722b */ /* 0x000fe4000000001a */
[----:B------:R-:W4:Y:S01]  /*02d0*/  LDG.E.64 R20, desc[UR12][R10.64+0x10] ;  /* 0x0000100c0a147981 */ /* 0x000f22000c1e1b00 */
[----:B------:R-:W-:Y:S01]  /*02e0*/  IADD3 R29, PT, PT, R2, 0x8, RZ ;  /* 0x00000008021d7810 */ /* 0x000fe20007ffe0ff */
[----:B--2---:R-:W-:Y:S02]  /*02f0*/  DADD R16, R18, -R16 ;  /* 0x0000000012107229 */ /* 0x004fe40000000810 */
[----:B------:R-:W2:Y:S01]  /*0300*/  LDG.E.64 R18, desc[UR12][R24.64+0x18] ;  /* 0x0000180c18127981 */ /* 0x000ea2000c1e1b00 */
[----:B---3--:R-:W-:Y:S01]  /*0310*/  DADD R12, R12, -R14 ;  /* 0x000000000c0c7229 */ /* 0x008fe2000000080e */
[----:B------:R-:W-:-:S02]  /*0320*/  IMAD.WIDE R28, R29, 0x8, R6 ;  /* 0x000000081d1c7825 */ /* 0x000fc400078e0206 */
[----:B------:R-:W3:Y:S02]  /*0330*/  LDG.E.64 R14, desc[UR12][R10.64+0x20] ;  /* 0x0000200c0a0e7981 */ /* 0x000ee4000c1e1b00 */
[----:B------:R-:W-:Y:S02]  /*0340*/  DFMA R26, R16, R16, R26 ;  /* 0x00000010101a722b */ /* 0x000fe4000000001a */
[----:B------:R-:W2:Y:S04]  /*0350*/  LDG.E.64 R16, desc[UR12][R10.64+0x18] ;  /* 0x0000180c0a107981 */ /* 0x000ea8000c1e1b00 */
[----:B------:R-:W5:Y:S02]  /*0360*/  LDG.E.64 R24, desc[UR12][R10.64+0x58] ;  /* 0x0000580c0a187981 */ /* 0x000f64000c1e1b00 */
[----:B------:R-:W-:-:S02]  /*0370*/  DFMA R26, R12, R12, R26 ;  /* 0x0000000c0c1a722b */ /* 0x000fc4000000001a */
[----:B------:R-:W3:Y:S01]  /*0380*/  LDG.E.64 R12, desc[UR12][R28.64+-0x20] ;  /* 0xffffe00c1c0c7981 */ /* 0x000ee2000c1e1b00 */
[----:B----4-:R-:W-:-:S03]  /*0390*/  DADD R20, R22, -R20 ;  /* 0x0000000016147229 */ /* 0x010fc60000000814 */
[----:B------:R-:W4:Y:S05]  /*03a0*/  LDG.E.64 R22, desc[UR12][R28.64+-0x18] ;  /* 0xffffe80c1c167981 */ /* 0x000f2a000c1e1b00 */
[----:B------:R-:W-:Y:S02]  /*03b0*/  DFMA R26, R20, R20, R26 ;  /* 0x00000014141a722b */ /* 0x000fe4000000001a */
[----:B------:R-:W4:Y:S01]  /*03c0*/  LDG.E.64 R20, desc[UR12][R10.64+0x28] ;  /* 0x0000280c0a147981 */ /* 0x000f22000c1e1b00 */
[----:B--2---:R-:W-:-:S03]  /*03d0*/  DADD R16, R18, -R16 ;  /* 0x0000000012107229 */ /* 0x004fc60000000810 */
[----:B------:R-:W2:Y:S05]  /*03e0*/  LDG.E.64 R18, desc[UR12][R28.64+-0x10] ;  /* 0xfffff00c1c127981 */ /* 0x000eaa000c1e1b00 */
[----:B------:R-:W-:Y:S02]  /*03f0*/  DFMA R26, R16, R16, R26 ;  /* 0x00000010101a722b */ /* 0x000fe4000000001a */
[----:B---3--:R-:W-:Y:S01]  /*0400*/  DADD R12, R12, -R14 ;  /* 0x000000000c0c7229 */ /* 0x008fe2000000080e */
[----:B------:R-:W2:Y:S04]  /*0410*/  LDG.E.64 R16, desc[UR12][R10.64+0x30] ;  /* 0x0000300c0a107981 */ /* 0x000ea8000c1e1b00 */
[----:B------:R-:W3:Y:S03]  /*0420*/  LDG.E.64 R14, desc[UR12][R10.64+0x38] ;  /* 0x0000380c0a0e7981 */ /* 0x000ee6000c1e1b00 */
        /* <DEDUP_REMOVED lines=10> */
[----:B------:R-:W3:Y:S04]  /*04d0*/  LDG.E.64 R14, desc[UR12][R28.64+0x8] ;  /* 0x0000080c1c0e7981 */ /* 0x000ee8000c1e1b00 */
[----:B------:R-:W3:Y:S03]  /*04e0*/  LDG.E.64 R12, desc[UR12][R10.64+0x48] ;  /* 0x0000480c0a0c7981 */ /* 0x000ee6000c1e1b00 */
[----:B------:R-:W-:-:S02]  /*04f0*/  DFMA R26, R16, R16, R26 ;  /* 0x00000010101a722b */ /* 0x000fc4000000001a */
[----:B------:R-:W2:Y:S01]  /*0500*/  LDG.E.64 R16, desc[UR12][R28.64+0x10] ;  /* 0x0000100c1c107981 */ /* 0x000ea2000c1e1b00 */
[----:B----4-:R-:W-:-:S03]  /*0510*/  DADD R20, R22, -R20 ;  /* 0x0000000016147229 */ /* 0x010fc60000000814 */
[----:B------:R-:W5:Y:S05]  /*0520*/  LDG.E.64 R22, desc[UR12][R28.64+0x18] ;  /* 0x0000180c1c167981 */ /* 0x000f6a000c1e1b00 */
[----:B------:R-:W-:Y:S02]  /*0530*/  DFMA R26, R20, R20, R26 ;  /* 0x00000014141a722b */ /* 0x000fe4000000001a */
[----:B---3--:R-:W-:Y:S02]  /*0540*/  DADD R12, R14, -R12 ;  /* 0x000000000e0c7229 */ /* 0x008fe4000000080c */
[----:B--2---:R-:W-:-:S06]  /*0550*/  DADD R16, R16, -R18 ;  /* 0x0000000010107229 */ /* 0x004fcc0000000812 */
[----:B------:R-:W-:Y:S01]  /*0560*/  DFMA R26, R12, R12, R26 ;  /* 0x0000000c0c1a722b */ /* 0x000fe2000000001a */
[----:B------:R-:W-:-:S07]  /*0570*/  IADD3 R12, P0, PT, R10, 0x80, RZ ;  /* 0x000000800a0c7810 */ /* 0x000fce0007f1e0ff */
[----:B------:R-:W-:Y:S01]  /*0580*/  DFMA R26, R16, R16, R26 ;  /* 0x00000010101a722b */ /* 0x000fe2000000001a */
[----:B------:R-:W-:Y:S01]  /*0590*/  VIADD R5, R2, 0x10 ;  /* 0x0000001002057836 */ /* 0x000fe20000000000 */
[----:B------:R-:W-:Y:S01]  /*05a0*/  IADD3.X R13, PT, PT, RZ, R11, RZ, P0, !PT ;  /* 0x0000000bff0d7210 */ /* 0x000fe200007fe4ff */
[----:B------:R-:W-:Y:S01]  /*05b0*/  UMOV UR6, 0x10 ;  /* 0x0000001000067882 */ /* 0x000fe20000000000 */
[----:B-----5:R-:W-:-:S08]  /*05c0*/  DADD R22, R22, -R24 ;  /* 0x0000000016167229 */ /* 0x020fd00000000818 */
[----:B------:R-:W-:-:S11]  /*05d0*/  DFMA R18, R22, R22, R26 ;  /* 0x000000161612722b */ /* 0x000fd6000000001a */
.L_x_0:
[----:B------:R-:W-:Y:S01]  /*05e0*/  IMAD.WIDE R26, R5, 0x8, R6 ;  /* 0x00000008051a7825 */ /* 0x000fe200078e0206 */
[----:B------:R-:W-:-:S03]  /*05f0*/  MOV R11, R13 ;  /* 0x0000000d000b7202 */ /* 0x000fc60000000f00 */
[----:B------:R-:W-:Y:S01]  /*0600*/  IMAD.MOV.U32 R10, RZ, RZ, R12 ;  /* 0x000000ffff0a7224 */ /* 0x000fe200078e000c */
[----:B------:R-:W2:Y:S04]  /*0610*/  LDG.E.64 R20, desc[UR12][R26.64+-0x20] ;  /* 0xffffe00c1a147981 */ /* 0x000ea8000c1e1b00 */
[----:B------:R-:W2:Y:S04]  /*0620*/  LDG.E.64 R14, desc[UR12][R10.64+-0x20] ;  /* 0xffffe00c0a0e7981 */ /* 0x000ea8000c1e1b00 */
[----:B------:R-:W3:Y:S04]  /*0630*/  LDG.E.64 R12, desc[UR12][R26.64+-0x18] ;  /* 0xffffe80c1a0c7981 */ /* 0x000ee8000c1e1b00 */
[----:B------:R-:W3:Y:S04]  /*0640*/  LDG.E.64 R16, desc[UR12][R10.64+-0x18] ;  /* 0xffffe80c0a107981 */ /* 0x000ee8000c1e1b00 */
[----:B------:R-:W4:Y:S01]  /*0650*/  LDG.E.64 R22, desc[UR12][R10.64+-0x10] ;  /* 0xfffff00c0a167981 */ /* 0x000f22000c1e1b00 */
[----:B--2---:R-:W-:-:S03]  /*0660*/  DADD R20, R20, -R14 ;  /* 0x0000000014147229 */ /* 0x004fc6000000080e */
[----:B------:R-:W4:Y:S05]  /*0670*/  LDG.E.64 R14, desc[UR12][R26.64+-0x10] ;  /* 0xfffff00c1a0e7981 */ /* 0x000f2a000c1e1b00 */
[----:B------:R-:W-:Y:S02]  /*0680*/  DFMA R20, R20, R20, R18 ;  /* 0x000000141414722b */ /* 0x000fe40000000012 */
[----:B---3--:R-:W-:Y:S01]  /*0690*/  DADD R16, R12, -R16 ;  /* 0x000000000c107229 */ /* 0x008fe20000000810 */
[----:B------:R-:W2:Y:S04]  /*06a0*/  LDG.E.64 R18, desc[UR12][R10.64+-0x8] ;  /* 0xfffff80c0a127981 */ /* 0x000ea8000c1e1b00 */
[----:B------:R-:W2:Y:S03]  /*06b0*/  LDG.E.64 R12, desc[UR12][R26.64+-0x8] ;  /* 0xfffff80c1a0c7981 */ /* 0x000ea6000c1e1b00 */
[----:B------:R-:W-:Y:S01]  /*06c0*/  DFMA R16, R16, R16, R20 ;  /* 0x000000101010722b */ /* 0x000fe20000000014 */
[----:B------:R-:W3:Y:S01]  /*06d0*/  LDG.E.64 R20, desc[UR12][R10.64] ;  /* 0x0000000c0a147981 */ /* 0x000ee2000c1e1b00 */
[----:B----4-:R-:W-:-:S03]  /*06e0*/  DADD R22, R14, -R22 ;  /* 0x000000000e167229 */ /* 0x010fc60000000816 */
[----:B------:R-:W3:Y:S05]  /*06f0*/  LDG.E.64 R14, desc[UR12][R26.64] ;  /* 0x0000000c1a0e7981 */ /* 0x000eea000c1e1b00 */
[----:B------:R-:W-:Y:S01]  /*0700*/  DFMA R22, R22, R22, R16 ;  /* 0x000000161616722b */ /* 0x000fe20000000010 */
[----:B------:R-:W4:Y:S01]  /*0710*/  LDG.E.64 R16, desc[UR12][R10.64+0x8] ;  /* 0x0000080c0a107981 */ /* 0x000f22000c1e1b00 */
[----:B--2---:R-:W-:-:S03]  /*0720*/  DADD R18, R12, -R18 ;  /* 0x000000000c127229 */ /* 0x004fc60000000812 */
[----:B------:R-:W4:Y:S05]  /*0730*/  LDG.E.64 R12, desc[UR12][R26.64+0x8] ;  /* 0x0000080c1a0c7981 */ /* 0x000f2a000c1e1b00 */
[----:B------:R-:W-:Y:S01]  /*0740*/  DFMA R18, R18, R18, R22 ;  /* 0x000000121212722b */ /* 0x000fe20000000016 */
[----:B------:R-:W2:Y:S01]  /*0750*/  LDG.E.64 R22, desc[UR12][R26.64+0x10] ;  /* 0x0000100c1a167981 */ /* 0x000ea2000c1e1b00 */
[----:B---3--:R-:W-:-:S03]  /*0760*/  DADD R20, R14, -R20 ;  /* 0x000000000e147229 */ /* 0x008fc60000000814 */
[----:B------:R-:W2:Y:S05]  /*0770*/  LDG.E.64 R14, desc[UR12][R10.64+0x10] ;  /* 0x0000100c0a0e7981 */ /* 0x000eaa000c1e1b00 */
[----:B------:R-:W-:Y:S01]  /*0780*/  DFMA R20, R20, R20, R18 ;  /* 0x000000141414722b */ /* 0x000fe20000000012 */
[----:B------:R-:W3:Y:S01]  /*0790*/  LDG.E.64 R18, desc[UR12][R10.64+0x18] ;  /* 0x0000180c0a127981 */ /* 0x000ee2000c1e1b00 */
[----:B----4-:R-:W-:-:S03]  /*07a0*/  DADD R16, R12, -R16 ;  /* 0x000000000c107229 */ /* 0x010fc60000000810 */
[----:B------:R-:W3:Y:S01]  /*07b0*/  LDG.E.64 R12, desc[UR12][R26.64+0x18] ;  /* 0x0000180c1a0c7981 */ /* 0x000ee2000c1e1b00 */
[----:B------:R-:W-:-:S04]  /*07c0*/  VIADD R25, R5, 0x8 ;  /* 0x0000000805197836 */ /* 0x000fc80000000000 */
[----:B------:R-:W-:Y:S01]  /*07d0*/  IMAD.WIDE R24, R25, 0x8, R6 ;  /* 0x0000000819187825 */ /* 0x000fe200078e0206 */
        /* <DEDUP_REMOVED lines=31> */
[----:B------:R-:W2:Y:S01]  /*09d0*/  LDG.E.64 R12, desc[UR12][R24.64+0x18] ;  /* 0x0000180c180c7981 */ /* 0x000ea2000c1e1b00 */
[----:B------:R-:W-:-:S05]  /*09e0*/  IADD3 R27, PT, PT, R5, 0x10, RZ ;  /* 0x00000010051b7810 */ /* 0x000fca0007ffe0ff */
[----:B------:R-:W-:Y:S01]  /*09f0*/  IMAD.WIDE R26, R27, 0x8, R6 ;  /* 0x000000081b1a7825 */ /* 0x000fe200078e0206 */
[----:B------:R-:W-:Y:S01]  /*0a00*/  DFMA R14, R20, R20, R14 ;  /* 0x00000014140e722b */ /* 0x000fe2000000000e */
[----:B------:R-:W3:Y:S04]  /*0a10*/  LDG.E.64 R20, desc[UR12][R10.64+0x60] ;  /* 0x0000600c0a147981 */ /* 0x000ee8000c1e1b00 */
[----:B------:R-:W5:Y:S01]  /*0a20*/  LDG.E.64 R24, desc[UR12][R26.64+0x10] ;  /* 0x0000100c1a187981 */ /* 0x000f62000c1e1b00 */
        /* <DEDUP_REMOVED lines=22> */
[----:B------:R-:W-:Y:S02]  /*0b90*/  DFMA R18, R18, R18, R22 ;  /* 0x000000121212722b */ /* 0x000fe40000000016 */
[----:B----4-:R-:W-:Y:S01]  /*0ba0*/  DADD R16, R20, -R16 ;  /* 0x0000000014107229 */ /* 0x010fe20000000810 */
[----:B------:R-:W5:Y:S07]  /*0bb0*/  LDG.E.64 R20, desc[UR12][R10.64+0x90] ;  /* 0x0000900c0a147981 */ /* 0x000f6e000c1e1b00 */
[----:B------:R-:W-:Y:S01]  /*0bc0*/  DFMA R16, R16, R16, R18 ;  /* 0x000000101010722b */ /* 0x000fe20000000012 */
[----:B------:R-:W3:Y:S01]  /*0bd0*/  LDG.E.64 R18, desc[UR12][R10.64+0x98] ;  /* 0x0000980c0a127981 */ /* 0x000ee2000c1e1b00 */
[----:B--2---:R-:W-:-:S03]  /*0be0*/  DADD R12, R14, -R12 ;  /* 0x000000000e0c7229 */ /* 0x004fc6000000080c */
[----:B------:R-:W3:Y:S01]  /*0bf0*/  LDG.E.64 R14, desc[UR12][R26.64+0x18] ;  /* 0x0000180c1a0e7981 */ /* 0x000ee2000c1e1b00 */
[----:B------:R-:W-:-:S04]  /*0c00*/  VIADD R23, R5, 0x18 ;  /* 0x0000001805177836 */ /* 0x000fc80000000000 */
[----:B------:R-:W-:Y:S01]  /*0c10*/  DFMA R16, R12, R12, R16 ;  /* 0x0000000c0c10722b */ /* 0x000fe20000000010 */
[----:B------:R-:W-:Y:S02]  /*0c20*/  IMAD.WIDE R12, R23, 0x8, R6 ;  /* 0x00000008170c7825 */ /* 0x000fe400078e0206 */
[----:B------:R-:W2:Y:S01]  /*0c30*/  LDG.E.64 R22, desc[UR12][R10.64+0xa0] ;  /* 0x0000a00c0a167981 */ /* 0x000ea2000c1e1b00 */
[----:B-----5:R-:W-:-:S03]  /*0c40*/  DADD R24, R24, -R20 ;  /* 0x0000000018187229 */ /* 0x020fc60000000814 */
[----:B------:R-:W2:Y:S05]  /*0c50*/  LDG.E.64 R20, desc[UR12][R12.64+-0x20] ;  /* 0xffffe00c0c147981 */ /* 0x000eaa000c1e1b00 */
[----:B------:R-:W-:Y:S01]  /*0c60*/  DFMA R24, R24, R24, R16 ;  /* 0x000000181818722b */ /* 0x000fe20000000010 */
[----:B------:R-:W4:Y:S01]  /*0c70*/  LDG.E.64 R16, desc[UR12][R10.64+0xa8] ;  /* 0x0000a80c0a107981 */ /* 0x000f22000c1e1b00 */
[----:B---3--:R-:W-:-:S03]  /*0c80*/  DADD R18, R14, -R18 ;  /* 0x000000000e127229 */ /* 0x008fc60000000812 */
[----:B------:R-:W4:Y:S05]  /*0c90*/  LDG.E.64 R14, desc[UR12][R12.64+-0x18] ;  /* 0xffffe80c0c0e7981 */ /* 0x000f2a000c1e1b00 */
[----:B------:R-:W-:Y:S01]  /*0ca0*/  DFMA R18, R18, R18, R24 ;  /* 0x000000121212722b */ /* 0x000fe20000000018 */
[----:B------:R-:W3:Y:S01]  /*0cb0*/  LDG.E.64 R24, desc[UR12][R10.64+0xb0] ;  /* 0x0000b00c0a187981 */ /* 0x000ee2000c1e1b00 */
[----:B--2---:R-:W-:-:S03]  /*0cc0*/  DADD R22, R20, -R22 ;  /* 0x0000000014167229 */ /* 0x004fc60000000816 */
[----:B------:R-:W3:Y:S05]  /*0cd0*/  LDG.E.64 R20, desc[UR12][R12.64+-0x10] ;  /* 0xfffff00c0c147981 */ /* 0x000eea000c1e1b00 */
[----:B------:R-:W-:Y:S01]  /*0ce0*/  DFMA R22, R22, R22, R18 ;  /* 0x000000161616722b */ /* 0x000fe20000000012 */
[----:B------:R-:W2:Y:S01]  /*0cf0*/  LDG.E.64 R18, desc[UR12][R10.64+0xb8] ;  /* 0x0000b80c0a127981 */ /* 0x000ea2000c1e1b00 */
[----:B----4-:R-:W-:-:S03]  /*0d00*/  DADD R16, R14, -R16 ;  /* 0x000000000e107229 */ /* 0x010fc60000000810 */
        /* <DEDUP_REMOVED lines=13> */
[----:B------:R-:W-:Y:S02]  /*0de0*/  DFMA R18, R20, R20, R18 ;  /* 0x000000141412722b */ /* 0x000fe40000000012 */
[----:B------:R-:W4:Y:S01]  /*0df0*/  LDG.E.64 R20, desc[UR12][R12.64+0x18] ;  /* 0x0000180c0c147981 */ /* 0x000f22000c1e1b00 */
[----:B---3--:R-:W-:-:S03]  /*0e00*/  DADD R16, R16, -R14 ;  /* 0x0000000010107229 */ /* 0x008fc6000000080e */
[----:B------:R-:W4:Y:S01]  /*0e10*/  LDG.E.64 R14, desc[UR12][R10.64+0xd8] ;  /* 0x0000d80c0a0e7981 */ /* 0x000f22000c1e1b00 */
[----:B------:R-:W-:-:S03]  /*0e20*/  IADD3 R27, PT, PT, R5, 0x20, RZ ;  /* 0x00000020051b7810 */ /* 0x000fc60007ffe0ff */
[----:B------:R-:W3:Y:S01]  /*0e30*/  LDG.E.64 R12, desc[UR12][R10.64+0xf0] ;  /* 0x0000f00c0a0c7981 */ /* 0x000ee2000c1e1b00 */
[----:B------:R-:W-:Y:S01]  /*0e40*/  DFMA R18, R16, R16, R18 ;  /* 0x000000101012722b */ /* 0x000fe20000000012 */
[----:B------:R-:W-:-:S05]  /*0e50*/  IMAD.WIDE R16, R27, 0x8, R6 ;  /* 0x000000081b107825 */ /* 0x000fca00078e0206 */
[----:B------:R-:W5:Y:S01]  /*0e60*/  LDG.E.64 R26, desc[UR12][R16.64+-0x20] ;  /* 0xffffe00c101a7981 */ /* 0x000f62000c1e1b00 */
[----:B--2---:R-:W-:-:S03]  /*0e70*/  DADD R24, R24, -R22 ;  /* 0x0000000018187229 */ /* 0x004fc60000000816 */
[----:B------:R-:W5:Y:S05]  /*0e80*/  LDG.E.64 R22, desc[UR12][R10.64+0xe0] ;  /* 0x0000e00c0a167981 */ /* 0x000f6a000c1e1b00 */
[----:B------:R-:W-:Y:S02]  /*0e90*/  DFMA R18, R24, R24, R18 ;  /* 0x000000181812722b */ /* 0x000fe40000000012 */
[----:B------:R-:W2:Y:S01]  /*0ea0*/  LDG.E.64 R24, desc[UR12][R16.64+-0x18] ;  /* 0xffffe80c10187981 */ /* 0x000ea2000c1e1b00 */
[----:B----4-:R-:W-:-:S03]  /*0eb0*/  DADD R20, R20, -R14 ;  /* 0x0000000014147229 */ /* 0x010fc6000000080e */
[----:B------:R-:W2:Y:S05]  /*0ec0*/  LDG.E.64 R14, desc[UR12][R10.64+0xe8] ;  /* 0x0000e80c0a0e7981 */ /* 0x000eaa000c1e1b00 */
[----:B------:R-:W-:Y:S02]  /*0ed0*/  DFMA R18, R20, R20, R18 ;  /* 0x000000141412722b */ /* 0x000fe40000000012 */
[----:B------:R-:W3:Y:S01]  /*0ee0*/  LDG.E.64 R20, desc[UR12][R16.64+-0x10] ;  /* 0xfffff00c10147981 */ /* 0x000ee2000c1e1b00 */
[----:B-----5:R-:W-:-:S03]  /*0ef0*/  DADD R22, R26, -R22 ;  /* 0x000000001a167229 */ /* 0x020fc60000000816 */
[----:B------:R-:W4:Y:S05]  /*0f00*/  LDG.E.64 R26, desc[UR12][R16.64+0x18] ;  /* 0x0000180c101a7981 */ /* 0x000f2a000c1e1b00 */
[----:B------:R-:W-:Y:S02]  /*0f10*/  DFMA R18, R22, R22, R18 ;  /* 0x000000161612722b */ /* 0x000fe40000000012 */
[----:B------:R-:W5:Y:S01]  /*0f20*/  LDG.E.64 R22, desc[UR12][R16.64+-0x8] ;  /* 0xfffff80c10167981 */ /* 0x000f62000c1e1b00 */
[----:B--2---:R-:W-:-:S03]  /*0f30*/  DADD R24, R24, -R14 ;  /* 0x0000000018187229 */ /* 0x004fc6000000080e */
[----:B------:R-:W5:Y:S05]  /*0f40*/  LDG.E.64 R14, desc[UR12][R10.64+0xf8] ;  /* 0x0000f80c0a0e7981 */ /* 0x000f6a000c1e1b00 */
[----:B------:R-:W-:Y:S02]  /*0f50*/  DFMA R18, R24, R24, R18 ;  /* 0x000000181812722b */ /* 0x000fe40000000012 */
[----:B---3--:R-:W-:Y:S01]  /*0f60*/  DADD R24, R20, -R12 ;  /* 0x0000000014187229 */ /* 0x008fe2000000080c */
[----:B------:R-:W2:Y:S04]  /*0f70*/  LDG.E.64 R20, desc[UR12][R10.64+0x100] ;  /* 0x0001000c0a147981 */ /* 0x000ea8000c1e1b00 */
[----:B------:R-:W2:Y:S03]  /*0f80*/  LDG.E.64 R12, desc[UR12][R16.64] ;  /* 0x0000000c100c7981 */ /* 0x000ea6000c1e1b00 */
[----:B------:R-:W-:-:S02]  /*0f90*/  DFMA R18, R24, R24, R18 ;  /* 0x000000181812722b */ /* 0x000fc40000000012 */
[----:B-----5:R-:W-:Y:S01]  /*0fa0*/  DADD R24, R22, -R14 ;  /* 0x0000000016187229 */ /* 0x020fe2000000080e */
[----:B------:R-:W3:Y:S04]  /*0fb0*/  LDG.E.64 R14, desc[UR12][R10.64+0x108] ;  /* 0x0001080c0a0e7981 */ /* 0x000ee8000c1e1b00 */
[----:B------:R-:W3:Y:S03]  /*0fc0*/  LDG.E.64 R22, desc[UR12][R16.64+0x8] ;  /* 0x0000080c10167981 */ /* 0x000ee6000c1e1b00 */
[----:B------:R-:W-:Y:S02]  /*0fd0*/  DFMA R18, R24, R24, R18 ;  /* 0x000000181812722b */ /* 0x000fe40000000012 */
[----:B--2---:R-:W-:Y:S01]  /*0fe0*/  DADD R24, R12, -R20 ;  /* 0x000000000c187229 */ /* 0x004fe20000000814 */
[----:B------:R-:W2:Y:S04]  /*0ff0*/  LDG.E.64 R12, desc[UR12][R10.64+0x110] ;  /* 0x0001100c0a0c7981 */ /* 0x000ea8000c1e1b00 */
[----:B------:R-:W2:Y:S03]  /*1000*/  LDG.E.64 R20, desc[UR12][R16.64+0x10] ;  /* 0x0000100c10147981 */ /* 0x000ea6000c1e1b00 */
[----:B------:R-:W-:-:S02]  /*1010*/  DFMA R18, R24, R24, R18 ;  /* 0x000000181812722b */ /* 0x000fc40000000012 */
[----:B------:R-:W4:Y:S01]  /*1020*/  LDG.E.64 R24, desc[UR12][R10.64+0x118] ;  /* 0x0001180c0a187981 */ /* 0x000f22000c1e1b00 */
[----:B------:R-:W-:-:S04]  /*1030*/  UIADD3 UR6, UPT, UPT, UR6, 0x28, URZ ;  /* 0x0000002806067890 */ /* 0x000fc8000fffe0ff */
[----:B------:R-:W-:Y:S01]  /*1040*/  UISETP.NE.AND UP0, UPT, UR6, 0x100, UPT ;  /* 0x000001000600788c */ /* 0x000fe2000bf05270 */
[----:B------:R-:W-:Y:S01]  /*1050*/  IADD3 R5, PT, PT, R5, 0x28, RZ ;  /* 0x0000002805057810 */ /* 0x000fe20007ffe0ff */
[----:B---3--:R-:W-:-:S08]  /*1060*/  DADD R14, R22, -R14 ;  /* 0x00000000160e7229 */ /* 0x008fd0000000080e */
[----:B------:R-:W-:Y:S02]  /*1070*/  DFMA R18, R14, R14, R18 ;  /* 0x0000000e0e12722b */ /* 0x000fe40000000012 */
[----:B--2---:R-:W-:Y:S02]  /*1080*/  DADD R12, R20, -R12 ;  /* 0x00000000140c7229 */ /* 0x004fe4000000080c */
[----:B----4-:R-:W-:-:S06]  /*1090*/  DADD R24, R26, -R24 ;  /* 0x000000001a187229 */ /* 0x010fcc0000000818 */
[----:B------:R-:W-:Y:S01]  /*10a0*/  DFMA R18, R12, R12, R18 ;  /* 0x0000000c0c12722b */ /* 0x000fe20000000012 */
[----:B------:R-:W-:-:S07]  /*10b0*/  IADD3 R12, P0, PT, R10, 0x140, RZ ;  /* 0x000001400a0c7810 */ /* 0x000fce0007f1e0ff */
[----:B------:R-:W-:Y:S01]  /*10c0*/  DFMA R18, R24, R24, R18 ;  /* 0x000000181812722b */ /* 0x000fe20000000012 */
[----:B------:R-:W-:Y:S01]  /*10d0*/  IMAD.X R13, RZ, RZ, R11, P0 ;  /* 0x000000ffff0d7224 */ /* 0x000fe200000e060b */
[----:B------:R-:W-:Y:S09]  /*10e0*/  BRA.U UP0, `(.L_x_0) ;  /* 0xfffffff5003c7547 */ /* 0x000ff2000b83ffff */
[----:B------:R-:W0:Y:S01]  /*10f0*/  MUFU.RSQ64H R11, R19 ;  /* 0x00000013000b7308 */ /* 0x000e220000001c00 */
[----:B------:R-:W-:Y:S01]  /*1100*/  VIADD R10, R19, 0xfcb00000 ;  /* 0xfcb00000130a7836 */ /* 0x000fe20000000000 */
[----:B------:R-:W-:Y:S01]  /*1110*/  MOV R14, 0x0 ;  /* 0x00000000000e7802 */ /* 0x000fe20000000f00 */
[----:B------:R-:W-:Y:S01]  /*1120*/  IMAD.MOV.U32 R15, RZ, RZ, 0x3fd80000 ;  /* 0x3fd80000ff0f7424 */ /* 0x000fe200078e00ff */
[----:B------:R-:W-:Y:S02]  /*1130*/  BSSY.RECONVERGENT B0, `(.L_x_1) ;  /* 0x0000011000007945 */ /* 0x000fe40003800200 */
[----:B------:R-:W-:Y:S01]  /*1140*/  ISETP.GE.U32.AND P0, PT, R10, 0x7ca00000, PT ;  /* 0x7ca000000a00780c */ /* 0x000fe20003f06070 */
[----:B0-----:R-:W-:-:S08]  /*1150*/  DMUL R12, R10, R10 ;  /* 0x0000000a0a0c7228 */ /* 0x001fd00000000000 */
[----:B------:R-:W-:-:S08]  /*1160*/  DFMA R12, R18, -R12, 1 ;  /* 0x3ff00000120c742b */ /* 0x000fd0000000080c */
[----:B------:R-:W-:Y:S02]  /*1170*/  DFMA R14, R12, R14, 0.5 ;  /* 0x3fe000000c0e742b */ /* 0x000fe4000000000e */
[----:B------:R-:W-:-:S08]  /*1180*/  DMUL R12, R10, R12 ;  /* 0x0000000c0a0c7228 */ /* 0x000fd00000000000 */
[----:B------:R-:W-:-:S08]  /*1190*/  DFMA R22, R14, R12, R10 ;  /* 0x0000000c0e16722b */ /* 0x000fd0000000000a */
[----:B------:R-:W-:Y:S02]  /*11a0*/  DMUL R14, R18, R22 ;  /* 0x00000016120e7228 */ /* 0x000fe40000000000 */
[----:B------:R-:W-:Y:S01]  /*11b0*/  IADD3 R21, PT, PT, R23, -0x100000, RZ ;  /* 0xfff0000017157810 */ /* 0x000fe20007ffe0ff */
[----:B------:R-:W-:-:S05]  /*11c0*/  IMAD.MOV.U32 R20, RZ, RZ, R22 ;  /* 0x000000ffff147224 */ /* 0x000fca00078e0016 */
[----:B------:R-:W-:-:S08]  /*11d0*/  DFMA R16, R14, -R14, R18 ;  /* 0x8000000e0e10722b */ /* 0x000fd00000000012 */
[----:B------:R-:W-:Y:S01]  /*11e0*/  DFMA R12, R16, R20, R14 ;  /* 0x00000014100c722b */ /* 0x000fe2000000000e */
[----:B------:R-:W-:Y:S10]  /*11f0*/  @!P0 BRA `(.L_x_2) ;  /* 0x0000000000108947 */ /* 0x000ff40003800000 */
[----:B------:R-:W-:-:S07]  /*1200*/  MOV R12, 0x1220 ;  /* 0x00001220000c7802 */ /* 0x000fce0000000f00 */
[----:B------:R-:W-:Y:S05]  /*1210*/  CALL.REL.NOINC `($__internal_0_$__cuda_sm20_dsqrt_rn_f64_mediumpath_v1) ;  /* 0x0000000000387944 */ /* 0x000fea0003c00000 */
[----:B------:R-:W-:Y:S01]  /*1220*/  MOV R12, R14 ;  /* 0x0000000e000c7202 */ /* 0x000fe20000000f00 */
[----:B------:R-:W-:-:S07]  /*1230*/  IMAD.MOV.U32 R13, RZ, RZ, R15 ;  /* 0x000000ffff0d7224 */ /* 0x000fce00078e000f */
.L_x_2:
[----:B------:R-:W-:Y:S05]  /*1240*/  BSYNC.RECONVERGENT B0 ;  /* 0x0000000000007941 */ /* 0x000fea0003800200 */
.L_x_1:
[----:B------:R-:W-:-:S06]  /*1250*/  DSETP.GEU.AND P0, PT, R12, R8, PT ;  /* 0x000000080c00722a */ /* 0x000fcc0003f0e000 */
[C---:B------:R-:W-:Y:S02]  /*1260*/  SEL R4, R3.reuse, R4, !P0 ;  /* 0x0000000403047207 */ /* 0x040fe40004000000 */
[----:B------:R-:W-:Y:S02]  /*1270*/  IADD3 R3, PT, PT, R3, 0x1, RZ ;  /* 0x0000000103037810 */ /* 0x000fe40007ffe0ff */
[----:B------:R-:W-:Y:S02]  /*1280*/  FSEL R8, R12, R8, !P0 ;  /* 0x000000080c087208 */ /* 0x000fe40004000000 */
[----:B------:R-:W-:Y:S02]  /*1290*/  ISETP.NE.AND P1, PT, R3, 0x400, PT ;  /* 0x000004000300780c */ /* 0x000fe40003f25270 */
[----:B------:R-:W-:-:S11]  /*12a0*/  FSEL R9, R13, R9, !P0 ;  /* 0x000000090d097208 */ /* 0x000fd60004000000 */
[----:B------:R-:W-:Y:S05]  /*12b0*/  @P1 BRA `(.L_x_3) ;  /* 0xffffffec00a01947 */ /* 0x000fea000383ffff */
[----:B------:R-:W0:Y:S02]  /*12c0*/  LDC.64 R2, c[0x0][0x390] ;  /* 0x0000e400ff027b82 */ /* 0x000e240000000a00 */
[----:B0-----:R-:W-:-:S05]  /*12d0*/  IMAD.WIDE R2, R0, 0x4, R2 ;  /* 0x0000000400027825 */ /* 0x001fca00078e0202 */
[----:B------:R-:W-:Y:S01]  /*12e0*/  STG.E desc[UR12][R2.64], R4 ;  /* 0x0000000402007986 */ /* 0x000fe2000c10190c */
[----:B------:R-:W-:Y:S05]  /*12f0*/  EXIT ;  /* 0x000000000000794d */ /* 0x000fea0003800000 */
        .weak           $__internal_0_$__cuda_sm20_dsqrt_rn_f64_mediumpath_v1
        .type           $__internal_0_$__cuda_sm20_dsqrt_rn_f64_mediumpath_v1,@function
        .size           $__internal_0_$__cuda_sm20_dsqrt_rn_f64_mediumpath_v1,(.L_x_9 - $__internal_0_$__cuda_sm20_dsqrt_rn_f64_mediumpath_v1)
$__internal_0_$__cuda_sm20_dsqrt_rn_f64_mediumpath_v1:
[----:B------:R-:W-:Y:S01]  /*1300*/  ISETP.GE.U32.AND P0, PT, R10, -0x3400000, PT ;  /* 0xfcc000000a00780c */ /* 0x000fe20003f06070 */
[----:B------:R-:W-:Y:S01]  /*1310*/  BSSY.RECONVERGENT B1, `(.L_x_4) ;  /* 0x0000026000017945 */ /* 0x000fe20003800200 */
[----:B------:R-:W-:Y:S01]  /*1320*/  IMAD.MOV.U32 R20, RZ, RZ, R22 ;  /* 0x000000ffff147224 */ /* 0x000fe200078e0016 */
[----:B------:R-:W-:Y:S01]  /*1330*/  MOV R10, R18 ;  /* 0x00000012000a7202 */ /* 0x000fe20000000f00 */
[----:B------:R-:W-:-:S09]  /*1340*/  IMAD.MOV.U32 R11, RZ, RZ, R19 ;  /* 0x000000ffff0b7224 */ /* 0x000fd200078e0013 */
[----:B------:R-:W-:Y:S05]  /*1350*/  @!P0 BRA `(.L_x_5) ;  /* 0x0000000000208947 */ /* 0x000fea0003800000 */
[----:B------:R-:W-:-:S10]  /*1360*/  DFMA.RM R14, R16, R20, R14 ;  /* 0x00000014100e722b */ /* 0x000fd4000000400e */
[----:B------:R-:W-:-:S04]  /*1370*/  IADD3 R16, P0, PT, R14, 0x1, RZ ;  /* 0x000000010e107810 */ /* 0x000fc80007f1e0ff */
[----:B------:R-:W-:-:S06]  /*1380*/  IADD3.X R17, PT, PT, RZ, R15, RZ, P0, !PT ;  /* 0x0000000fff117210 */ /* 0x000fcc00007fe4ff */
[----:B------:R-:W-:-:S08]  /*1390*/  DFMA.RP R10, -R14, R16, R10 ;  /* 0x000000100e0a722b */ /* 0x000fd0000000810a */
[----:B------:R-:W-:-:S06]  /*13a0*/  DSETP.GT.AND P0, PT, R10, RZ, PT ;  /* 0x000000ff0a00722a */ /* 0x000fcc0003f04000 */
[----:B------:R-:W-:Y:S02]  /*13b0*/  FSEL R14, R16, R14, P0 ;  /* 0x0000000e100e7208 */ /* 0x000fe40000000000 */
[----:B------:R-:W-:Y:S01]  /*13c0*/  FSEL R15, R17, R15, P0 ;  /* 0x0000000f110f7208 */ /* 0x000fe20000000000 */
[----:B------:R-:W-:Y:S06]  /*13d0*/  BRA `(.L_x_6) ;  /* 0x0000000000647947 */ /* 0x000fec0003800000 */
.L_x_5:
[----:B------:R-:W-:-:S14]  /*13e0*/  DSETP.NE.AND P0, PT, R10, RZ, PT ;  /* 0x000000ff0a00722a */ /* 0x000fdc0003f05000 */
[----:B------:R-:W-:Y:S05]  /*13f0*/  @!P0 BRA `(.L_x_7) ;  /* 0x0000000000588947 */ /* 0x000fea0003800000 */
[----:B------:R-:W-:-:S13]  /*1400*/  ISETP.GE.AND P0, PT, R11, RZ, PT ;  /* 0x000000ff0b00720c */ /* 0x000fda0003f06270 */
[----:B------:R-:W-:Y:S01]  /*1410*/  @!P0 IMAD.MOV.U32 R14, RZ, RZ, 0x0 ;  /* 0x00000000ff0e8424 */ /* 0x000fe200078e00ff */
[----:B------:R-:W-:Y:S01]  /*1420*/  @!P0 MOV R15, 0xfff80000 ;  /* 0xfff80000000f8802 */ /* 0x000fe20000000f00 */
[----:B------:R-:W-:Y:S06]  /*1430*/  @!P0 BRA `(.L_x_6) ;  /* 0x00000000004c8947 */ /* 0x000fec0003800000 */
[----:B------:R-:W-:-:S13]  /*1440*/  ISETP.GT.AND P0, PT, R11, 0x7fefffff, PT ;  /* 0x7fefffff0b00780c */ /* 0x000fda0003f04270 */
[----:B------:R-:W-:Y:S05]  /*1450*/  @P0 BRA `(.L_x_7) ;  /* 0x0000000000400947 */ /* 0x000fea0003800000 */
[----:B------:R-:W-:Y:S01]  /*1460*/  DMUL R10, R10, 8.11296384146066816958e+31 ;  /* 0x469000000a0a7828 */ /* 0x000fe20000000000 */
[----:B------:R-:W-:Y:S01]  /*1470*/  IMAD.MOV.U32 R14, RZ, RZ, RZ ;  /* 0x000000ffff0e7224 */ /* 0x000fe200078e00ff */
[----:B------:R-:W-:Y:S01]  /*1480*/  MOV R18, 0x0 ;  /* 0x0000000000127802 */ /* 0x000fe20000000f00 */
[----:B------:R-:W-:-:S03]  /*1490*/  IMAD.MOV.U32 R19, RZ, RZ, 0x3fd80000 ;  /* 0x3fd80000ff137424 */ /* 0x000fc600078e00ff */
[----:B------:R-:W0:Y:S02]  /*14a0*/  MUFU.RSQ64H R15, R11 ;  /* 0x0000000b000f7308 */ /* 0x000e240000001c00 */
[----:B0-----:R-:W-:-:S08]  /*14b0*/  DMUL R16, R14, R14 ;  /* 0x0000000e0e107228 */ /* 0x001fd00000000000 */
[----:B------:R-:W-:-:S08]  /*14c0*/  DFMA R16, R10, -R16, 1 ;  /* 0x3ff000000a10742b */ /* 0x000fd00000000810 */
[----:B------:R-:W-:Y:S02]  /*14d0*/  DFMA R18, R16, R18, 0.5 ;  /* 0x3fe000001012742b */ /* 0x000fe40000000012 */
[----:B------:R-:W-:-:S08]  /*14e0*/  DMUL R16, R14, R16 ;  /* 0x000000100e107228 */ /* 0x000fd00000000000 */
[----:B------:R-:W-:-:S08]  /*14f0*/  DFMA R16, R18, R16, R14 ;  /* 0x000000101210722b */ /* 0x000fd0000000000e */
[----:B------:R-:W-:Y:S02]  /*1500*/  DMUL R14, R10, R16 ;  /* 0x000000100a0e7228 */ /* 0x000fe40000000000 */
[----:B------:R-:W-:-:S06]  /*1510*/  IADD3 R17, PT, PT, R17, -0x100000, RZ ;  /* 0xfff0000011117810 */ /* 0x000fcc0007ffe0ff */
[----:B------:R-:W-:-:S08]  /*1520*/  DFMA R18, R14, -R14, R10 ;  /* 0x8000000e0e12722b */ /* 0x000fd0000000000a */
[----:B------:R-:W-:-:S10]  /*1530*/  DFMA R14, R16, R18, R14 ;  /* 0x00000012100e722b */ /* 0x000fd4000000000e */
[----:B------:R-:W-:Y:S01]  /*1540*/  VIADD R15, R15, 0xfcb00000 ;  /* 0xfcb000000f0f7836 */ /* 0x000fe20000000000 */
[----:B------:R-:W-:Y:S06]  /*1550*/  BRA `(.L_x_6) ;  /* 0x0000000000047947 */ /* 0x000fec0003800000 */
.L_x_7:
[----:B------:R-:W-:-:S11]  /*1560*/  DADD R14, R10, R10 ;  /* 0x000000000a0e7229 */ /* 0x000fd6000000000a */
.L_x_6:
[----:B------:R-:W-:Y:S05]  /*1570*/  BSYNC.RECONVERGENT B1 ;  /* 0x0000000000017941 */ /* 0x000fea0003800200 */
.L_x_4:
[----:B------:R-:W-:-:S04]  /*1580*/  MOV R13, 0x0 ;  /* 0x00000000000d7802 */ /* 0x000fc80000000f00 */
[----:B------:R-:W-:Y:S05]  /*1590*/  RET.REL.NODEC R12 `(_Z23assignToCentroidsKernelPdS_Pi) ;  /* 0xffffffe80c987950 */ /* 0x000fea0003c3ffff */
.L_x_8:
[----:B------:R-:W-:-:S00]  /*15a0*/  BRA `(.L_x_8) ;  /* 0xfffffffc00fc7947 */ /* 0x000fc0000383ffff */
[----:B------:R-:W-:-:S00]  /*15b0*/  NOP ;  /* 0x0000000000007918 */ /* 0x000fc00000000000 */
        /* <DEDUP_REMOVED lines=12> */
.L_x_9:


//--------------------- .nv.shared.reserved.0     --------------------------
	.section	.nv.shared.reserved.0,"aw",@nobits
	.weak		__nv_reservedSMEM_offset_0_alias
	.size		__nv_reservedSMEM_offset_0_alias, 0, 64
	.other		__nv_reservedSMEM_offset_0_alias,@"STO_CUDA_RESERVED_SHARED STV_DEFAULT"
__nv_reservedSMEM_offset_0_alias:
	.zero		0
	.zero		64


//--------------------- .nv.constant0._Z23assignToCentroidsKernelPdS_Pi --------------------------
	.section	.nv.constant0._Z23assignToCentroidsKernelPdS_Pi,"a",@progbits
	.sectionflags	@""
	.align	4
.nv.constant0._Z23assignToCentroidsKernelPdS_Pi:
	.zero		920


//--------------------- SYMBOLS --------------------------

	.type		.nv.reservedSmem.offset0,@object
	.size		.nv.reservedSmem.offset0,0x4
